//
// Generated by NVIDIA NVVM Compiler
//
// Compiler Build ID: CL-36424714
// Cuda compilation tools, release 13.0, V13.0.88
// Based on NVVM 20.0.0
//

.version 9.0
.target sm_100
.address_size 64

	// .globl	_Z15print_threadIdsv
.extern .func  (.param .b32 func_retval0) vprintf
(
	.param .b64 vprintf_param_0,
	.param .b64 vprintf_param_1
)
;
.global .align 1 .b8 $str[99] = {98, 108, 111, 99, 107, 73, 100, 120, 46, 120, 58, 32, 37, 100, 44, 32, 98, 108, 111, 99, 107, 73, 100, 120, 46, 121, 58, 32, 37, 100, 44, 32, 98, 108, 111, 99, 107, 73, 100, 120, 46, 122, 58, 32, 37, 100, 44, 32, 116, 104, 114, 101, 97, 100, 73, 100, 120, 46, 120, 58, 32, 37, 100, 44, 32, 116, 104, 114, 101, 97, 100, 73, 100, 120, 46, 121, 58, 32, 37, 100, 44, 32, 116, 104, 114, 101, 97, 100, 73, 100, 120, 46, 122, 58, 32, 37, 100, 10};

.visible .entry _Z15print_threadIdsv()
{
	.local .align 8 .b8 	__local_depot0[24];
	.reg .b64 	%SP;
	.reg .b64 	%SPL;
	.reg .b32 	%r<9>;
	.reg .b64 	%rd<5>;

	mov.u64 	%SPL, __local_depot0;
	cvta.local.u64 	%SP, %SPL;
	add.u64 	%rd1, %SP, 0;
	add.u64 	%rd2, %SPL, 0;
	mov.u32 	%r1, %ctaid.x;
	mov.u32 	%r2, %ctaid.y;
	mov.u32 	%r3, %ctaid.z;
	mov.u32 	%r4, %tid.x;
	mov.u32 	%r5, %tid.y;
	mov.u32 	%r6, %tid.z;
	st.local.v2.u32 	[%rd2], {%r1, %r2};
	st.local.v2.u32 	[%rd2+8], {%r3, %r4};
	st.local.v2.u32 	[%rd2+16], {%r5, %r6};
	mov.u64 	%rd3, $str;
	cvta.global.u64 	%rd4, %rd3;
	{ // callseq 0, 0
	.param .b64 param0;
	st.param.b64 	[param0], %rd4;
	.param .b64 param1;
	st.param.b64 	[param1], %rd1;
	.param .b32 retval0;
	call.uni (retval0), 
	vprintf, 
	(
	param0, 
	param1
	);
	ld.param.b32 	%r7, [retval0];
	} // callseq 0
	ret;

}


// ===== COMPILED SASS (sm_100) =====

	.target	sm_100

	.elftype	@"ET_EXEC"


//--------------------- .note.nv.tkinfo           --------------------------
	.section	.note.nv.tkinfo,"",@"SHT_NOTE"
	.sectionflags	@"SHF_NOTE_NV_TKINFO"
	.tkinfo
        /*0018*/ 	.word	0x00000002
        /*0030*/ 	.string	""
        /*0030*/ 	.string	"ptxas"
        /*0030*/ 	.string	"Cuda compilation tools, release 13.0, V13.0.88"
        /*0030*/ 	.string	"Build cuda_13.0.r13.0/compiler.36424714_0"
        /*0030*/ 	.string	"-arch sm_100 -m 64 "



//--------------------- .note.nv.cuinfo           --------------------------
	.section	.note.nv.cuinfo,"",@"SHT_NOTE"
	.sectionflags	@"SHF_NOTE_NV_CUINFO"
        /*0018*/ 	.short	0x0002
        /*001a*/ 	.short	0x0064
        /*001c*/ 	.short	0x0082
	.zero		2


//--------------------- .nv.info                  --------------------------
	.section	.nv.info,"",@"SHT_CUDA_INFO"
	.align	4


	//----- nvinfo : EIATTR_REGCOUNT
	.align		4
        /*0000*/ 	.byte	0x04, 0x2f
        /*0002*/ 	.short	(.L_2 - .L_1)
	.align		4
.L_1:
        /*0004*/ 	.word	index@(_Z15print_threadIdsv)
        /*0008*/ 	.word	0x00000018


	//----- nvinfo : EIATTR_FRAME_SIZE
	.align		4
.L_2:
        /*000c*/ 	.byte	0x04, 0x11
        /*000e*/ 	.short	(.L_4 - .L_3)
	.align		4
.L_3:
        /*0010*/ 	.word	index@(_Z15print_threadIdsv)
        /*0014*/ 	.word	0x00000018


	//----- nvinfo : EIATTR_MIN_STACK_SIZE
	.align		4
.L_4:
        /*0018*/ 	.byte	0x04, 0x12
        /*001a*/ 	.short	(.L_6 - .L_5)
	.align		4
.L_5:
        /*001c*/ 	.word	index@(_Z15print_threadIdsv)
        /*0020*/ 	.word	0x00000018
.L_6:


//--------------------- .nv.compat                --------------------------
	.section	.nv.compat,"",@"SHT_CUDA_COMPAT_INFO"
	.align	4
        /*0000*/ 	.byte	0x02, 0x09, 0x00, 0x00, 0x02, 0x02, 0x01, 0x00, 0x02, 0x05, 0x05, 0x00, 0x03, 0x07, 0x01, 0x01
        /*0010*/ 	.byte	0x02, 0x03, 0x00, 0x00, 0x02, 0x06, 0x01, 0x00, 0x04, 0x0b, 0x08, 0x00, 0x09, 0x00, 0x00, 0x00
        /*0020*/ 	.byte	0x00, 0x00, 0x00, 0x00


//--------------------- .nv.info._Z15print_threadIdsv --------------------------
	.section	.nv.info._Z15print_threadIdsv,"",@"SHT_CUDA_INFO"
	.sectionflags	@""
	.align	4


	//----- nvinfo : EIATTR_CUDA_API_VERSION
	.align		4
        /*0000*/ 	.byte	0x04, 0x37
        /*0002*/ 	.short	(.L_8 - .L_7)
.L_7:
        /*0004*/ 	.word	0x00000082


	//----- nvinfo : EIATTR_SPARSE_MMA_MASK
	.align		4
.L_8:
        /*0008*/ 	.byte	0x03, 0x50
        /*000a*/ 	.short	0x0000


	//----- nvinfo : EIATTR_MAXREG_COUNT
	.align		4
        /*000c*/ 	.byte	0x03, 0x1b
        /*000e*/ 	.short	0x00ff


	//----- nvinfo : EIATTR_EXTERNS
	.align		4
        /*0010*/ 	.byte	0x04, 0x0f
        /*0012*/ 	.short	(.L_10 - .L_9)


	//   ....[0]....
	.align		4
.L_9:
        /*0014*/ 	.word	index@(vprintf)


	//----- nvinfo : EIATTR_MERCURY_ISA_VERSION
	.align		4
.L_10:
        /*0018*/ 	.byte	0x03, 0x5f
        /*001a*/ 	.short	0x0101


	//----- nvinfo : EIATTR_VRC_CTA_INIT_COUNT
	.align		4
        /*001c*/ 	.byte	0x02, 0x4a
	.zero		1
	.zero		1


	//----- nvinfo : EIATTR_SYSCALL_OFFSETS
	.align		4
        /*0020*/ 	.byte	0x04, 0x46
        /*0022*/ 	.short	(.L_12 - .L_11)


	//   ....[0]....
.L_11:
        /*0024*/ 	.word	0x00000150


	//----- nvinfo : EIATTR_EXIT_INSTR_OFFSETS
	.align		4
.L_12:
        /*0028*/ 	.byte	0x04, 0x1c
        /*002a*/ 	.short	(.L_14 - .L_13)


	//   ....[0]....
.L_13:
        /*002c*/ 	.word	0x00000160


	//----- nvinfo : EIATTR_SW_WAR
	.align		4
.L_14:
        /*0030*/ 	.byte	0x04, 0x36
        /*0032*/ 	.short	(.L_16 - .L_15)
.L_15:
        /*0034*/ 	.word	0x00000008
.L_16:


//--------------------- .nv.callgraph             --------------------------
	.section	.nv.callgraph,"",@"SHT_CUDA_CALLGRAPH"
	.align	4
	.sectionentsize	8
	.align		4
        /*0000*/ 	.word	0x00000000
	.align		4
        /*0004*/ 	.word	0xffffffff
	.align		4
        /*0008*/ 	.word	index@(_Z15print_threadIdsv)
	.align		4
        /*000c*/ 	.word	index@(vprintf)
	.align		4
        /*0010*/ 	.word	0x00000000
	.align		4
        /*0014*/ 	.word	0xfffffffe
	.align		4
        /*0018*/ 	.word	0x00000000
	.align		4
        /*001c*/ 	.word	0xfffffffd
	.align		4
        /*0020*/ 	.word	0x00000000
	.align		4
        /*0024*/ 	.word	0xfffffffc


//--------------------- .nv.constant4             --------------------------
	.section	.nv.constant4,"a",@progbits
	.align	8
	.align		8
.nv.constant4:
        /*0000*/ 	.dword	vprintf
	.align		8
        /*0008*/ 	.dword	$str


//--------------------- .text._Z15print_threadIdsv --------------------------
	.section	.text._Z15print_threadIdsv,"ax",@progbits
	.align	128
        .global         _Z15print_threadIdsv
        .type           _Z15print_threadIdsv,@function
        .size           _Z15print_threadIdsv,(.L_x_2 - _Z15print_threadIdsv)
        .other          _Z15print_threadIdsv,@"STO_CUDA_ENTRY STV_DEFAULT"
_Z15print_threadIdsv:
.text._Z15print_threadIdsv:
[----:B------:R-:W0:Y:S01]  /*0000*/  LDC R1, c[0x0][0x37c] ;  /* 0x0000df00ff017b82 */ /* 0x000e220000000800 */
[----:B------:R-:W1:Y:S01]  /*0010*/  S2R R8, SR_CTAID.X ;  /* 0x0000000000087919 */ /* 0x000e620000002500 */
[----:B0-----:R-:W-:Y:S01]  /*0020*/  VIADD R1, R1, 0xffffffe8 ;  /* 0xffffffe801017836 */ /* 0x001fe20000000000 */
[----:B------:R-:W-:Y:S01]  /*0030*/  MOV R0, 0x0 ;  /* 0x0000000000007802 */ /* 0x000fe20000000f00 */
[----:B------:R-:W0:Y:S01]  /*0040*/  LDCU UR4, c[0x0][0x2f8] ;  /* 0x00005f00ff0477ac */ /* 0x000e220008000800 */
[----:B------:R-:W1:Y:S03]  /*0050*/  S2R R9, SR_CTAID.Y ;  /* 0x0000000000097919 */ /* 0x000e660000002600 */
[----:B------:R2:W3:Y:S01]  /*0060*/  LDC.64 R2, c[0x4][R0] ;  /* 0x0100000000027b82 */ /* 0x0004e20000000a00 */
[----:B------:R-:W4:Y:S01]  /*0070*/  LDCU.64 UR6, c[0x4][0x8] ;  /* 0x01000100ff0677ac */ /* 0x000f220008000a00 */
[----:B------:R-:W5:Y:S01]  /*0080*/  S2R R10, SR_CTAID.Z ;  /* 0x00000000000a7919 */ /* 0x000f620000002700 */
[----:B------:R-:W2:Y:S01]  /*0090*/  LDCU UR5, c[0x0][0x2fc] ;  /* 0x00005f80ff0577ac */ /* 0x000ea20008000800 */
[----:B------:R-:W5:Y:S01]  /*00a0*/  S2R R11, SR_TID.X ;  /* 0x00000000000b7919 */ /* 0x000f620000002100 */
[----:B------:R-:W5:Y:S01]  /*00b0*/  S2R R12, SR_TID.Y ;  /* 0x00000000000c7919 */ /* 0x000f620000002200 */
[----:B------:R-:W5:Y:S01]  /*00c0*/  S2R R13, SR_TID.Z ;  /* 0x00000000000d7919 */ /* 0x000f620000002300 */
[----:B0-----:R-:W-:Y:S01]  /*00d0*/  IADD3 R6, P0, PT, R1, UR4, RZ ;  /* 0x0000000401067c10 */ /* 0x001fe2000ff1e0ff */
[----:B----4-:R-:W-:Y:S01]  /*00e0*/  IMAD.U32 R4, RZ, RZ, UR6 ;  /* 0x00000006ff047e24 */ /* 0x010fe2000f8e00ff */
[----:B------:R-:W-:-:S03]  /*00f0*/  MOV R5, UR7 ;  /* 0x0000000700057c02 */ /* 0x000fc60008000f00 */
[----:B--2---:R-:W-:Y:S01]  /*0100*/  IMAD.X R7, RZ, RZ, UR5, P0 ;  /* 0x00000005ff077e24 */ /* 0x004fe200080e06ff */
[----:B-1----:R0:W-:Y:S04]  /*0110*/  STL.64 [R1], R8 ;  /* 0x0000000801007387 */ /* 0x0021e80000100a00 */
[----:B-----5:R0:W-:Y:S04]  /*0120*/  STL.64 [R1+0x8], R10 ;  /* 0x0000080a01007387 */ /* 0x0201e80000100a00 */
[----:B------:R0:W-:Y:S02]  /*0130*/  STL.64 [R1+0x10], R12 ;  /* 0x0000100c01007387 */ /* 0x0001e40000100a00 */
[----:B------:R-:W-:-:S07]  /*0140*/  LEPC R20, `(.L_x_0) ;  /* 0x000000001014794e */ /* 0x000fce0000000000 */
[----:B0--3--:R-:W-:Y:S05]  /*0150*/  CALL.ABS.NOINC R2 ;  /* 0x0000000002007343 */ /* 0x009fea0003c00000 */
.L_x_0:
[----:B------:R-:W-:Y:S05]  /*0160*/  EXIT ;  /* 0x000000000000794d */ /* 0x000fea0003800000 */
.L_x_1:
[----:B------:R-:W-:-:S00]  /*0170*/  BRA `(.L_x_1) ;  /* 0xfffffffc00fc7947 */ /* 0x000fc0000383ffff */
[----:B------:R-:W-:-:S00]  /*0180*/  NOP ;  /* 0x0000000000007918 */ /* 0x000fc00000000000 */
[----:B------:R-:W-:-:S00]  /*0190*/  NOP ;  /* 0x0000000000007918 */ /* 0x000fc00000000000 */
[----:B------:R-:W-:-:S00]  /*01a0*/  NOP ;  /* 0x0000000000007918 */ /* 0x000fc00000000000 */
[----:B------:R-:W-:-:S00]  /*01b0*/  NOP ;  /* 0x0000000000007918 */ /* 0x000fc00000000000 */
[----:B------:R-:W-:-:S00]  /*01c0*/  NOP ;  /* 0x0000000000007918 */ /* 0x000fc00000000000 */
[----:B------:R-:W-:-:S00]  /*01d0*/  NOP ;  /* 0x0000000000007918 */ /* 0x000fc00000000000 */
[----:B------:R-:W-:-:S00]  /*01e0*/  NOP ;  /* 0x0000000000007918 */ /* 0x000fc00000000000 */
[----:B------:R-:W-:-:S00]  /*01f0*/  NOP ;  /* 0x0000000000007918 */ /* 0x000fc00000000000 */
.L_x_2:


//--------------------- .nv.global.init           --------------------------
	.section	.nv.global.init,"aw",@progbits
.nv.global.init:
	.type		$str,@object
	.size		$str,(.L_0 - $str)
$str:
        /*0000*/ 	.byte	0x62, 0x6c, 0x6f, 0x63, 0x6b, 0x49, 0x64, 0x78, 0x2e, 0x78, 0x3a, 0x20, 0x25, 0x64, 0x2c, 0x20
        /*0010*/ 	.byte	0x62, 0x6c, 0x6f, 0x63, 0x6b, 0x49, 0x64, 0x78, 0x2e, 0x79, 0x3a, 0x20, 0x25, 0x64, 0x2c, 0x20
        /*0020*/ 	.byte	0x62, 0x6c, 0x6f, 0x63, 0x6b, 0x49, 0x64, 0x78, 0x2e, 0x7a, 0x3a, 0x20, 0x25, 0x64, 0x2c, 0x20
        /*0030*/ 	.byte	0x74, 0x68, 0x72, 0x65, 0x61, 0x64, 0x49, 0x64, 0x78, 0x2e, 0x78, 0x3a, 0x20, 0x25, 0x64, 0x2c
        /*0040*/ 	.byte	0x20, 0x74, 0x68, 0x72, 0x65, 0x61, 0x64, 0x49, 0x64, 0x78, 0x2e, 0x79, 0x3a, 0x20, 0x25, 0x64
        /*0050*/ 	.byte	0x2c, 0x20, 0x74, 0x68, 0x72, 0x65, 0x61, 0x64, 0x49, 0x64, 0x78, 0x2e, 0x7a, 0x3a, 0x20, 0x25
        /*0060*/ 	.byte	0x64, 0x0a, 0x00
.L_0:


//--------------------- .nv.shared.reserved.0     --------------------------
	.section	.nv.shared.reserved.0,"aw",@nobits
	.weak		__nv_reservedSMEM_offset_0_alias
	.size		__nv_reservedSMEM_offset_0_alias, 0, 64
	.other		__nv_reservedSMEM_offset_0_alias,@"STO_CUDA_RESERVED_SHARED STV_DEFAULT"
__nv_reservedSMEM_offset_0_alias:
	.zero		0
	.zero		64


//--------------------- .nv.constant0._Z15print_threadIdsv --------------------------
	.section	.nv.constant0._Z15print_threadIdsv,"a",@progbits
	.sectionflags	@""
	.align	4
.nv.constant0._Z15print_threadIdsv:
	.zero		896


//--------------------- SYMBOLS --------------------------

	.type		.nv.reservedSmem.offset0,@object
	.size		.nv.reservedSmem.offset0,0x4
	.type		vprintf,@function
